//
// Generated by NVIDIA NVVM Compiler
//
// Compiler Build ID: CL-36424714
// Cuda compilation tools, release 13.0, V13.0.88
// Based on NVVM 20.0.0
//

.version 9.0
.target sm_100
.address_size 64

	// .globl	_Z8multiplyPfPKfS1_fii

.visible .entry _Z8multiplyPfPKfS1_fii(
	.param .u64 .ptr .align 1 _Z8multiplyPfPKfS1_fii_param_0,
	.param .u64 .ptr .align 1 _Z8multiplyPfPKfS1_fii_param_1,
	.param .u64 .ptr .align 1 _Z8multiplyPfPKfS1_fii_param_2,
	.param .f32 _Z8multiplyPfPKfS1_fii_param_3,
	.param .u32 _Z8multiplyPfPKfS1_fii_param_4,
	.param .u32 _Z8multiplyPfPKfS1_fii_param_5
)
{
	.reg .pred 	%p<5>;
	.reg .b32 	%r<11>;
	.reg .b32 	%f<7>;
	.reg .b64 	%rd<14>;

	ld.param.u64 	%rd4, [_Z8multiplyPfPKfS1_fii_param_0];
	ld.param.u64 	%rd3, [_Z8multiplyPfPKfS1_fii_param_1];
	ld.param.u64 	%rd5, [_Z8multiplyPfPKfS1_fii_param_2];
	ld.param.f32 	%f1, [_Z8multiplyPfPKfS1_fii_param_3];
	ld.param.u32 	%r3, [_Z8multiplyPfPKfS1_fii_param_4];
	ld.param.u32 	%r4, [_Z8multiplyPfPKfS1_fii_param_5];
	cvta.to.global.u64 	%rd1, %rd4;
	cvta.to.global.u64 	%rd2, %rd5;
	setp.eq.s32 	%p1, %r4, 2;
	@%p1 bra 	$L__BB0_4;
	setp.ne.s32 	%p2, %r4, 1;
	@%p2 bra 	$L__BB0_6;
	mov.u32 	%r8, %ctaid.x;
	mov.u32 	%r9, %ntid.x;
	mov.u32 	%r10, %tid.x;
	mad.lo.s32 	%r1, %r8, %r9, %r10;
	setp.ge.s32 	%p4, %r1, %r3;
	@%p4 bra 	$L__BB0_6;
	mul.wide.s32 	%rd11, %r1, 4;
	add.s64 	%rd12, %rd2, %rd11;
	ld.global.f32 	%f5, [%rd12];
	mul.f32 	%f6, %f1, %f5;
	add.s64 	%rd13, %rd1, %rd11;
	st.global.f32 	[%rd13], %f6;
	bra.uni 	$L__BB0_6;
$L__BB0_4:
	mov.u32 	%r5, %ctaid.x;
	mov.u32 	%r6, %ntid.x;
	mov.u32 	%r7, %tid.x;
	mad.lo.s32 	%r2, %r5, %r6, %r7;
	setp.ge.s32 	%p3, %r2, %r3;
	@%p3 bra 	$L__BB0_6;
	cvta.to.global.u64 	%rd6, %rd3;
	mul.wide.s32 	%rd7, %r2, 4;
	add.s64 	%rd8, %rd6, %rd7;
	ld.global.f32 	%f2, [%rd8];
	add.s64 	%rd9, %rd2, %rd7;
	ld.global.f32 	%f3, [%rd9];
	mul.f32 	%f4, %f2, %f3;
	add.s64 	%rd10, %rd1, %rd7;
	st.global.f32 	[%rd10], %f4;
$L__BB0_6:
	ret;

}


// ===== COMPILED SASS (sm_100) =====

	.target	sm_100

	.elftype	@"ET_EXEC"


//--------------------- .note.nv.tkinfo           --------------------------
	.section	.note.nv.tkinfo,"",@"SHT_NOTE"
	.sectionflags	@"SHF_NOTE_NV_TKINFO"
	.tkinfo
        /*0018*/ 	.word	0x00000002
        /*0030*/ 	.string	""
        /*0030*/ 	.string	"ptxas"
        /*0030*/ 	.string	"Cuda compilation tools, release 13.0, V13.0.88"
        /*0030*/ 	.string	"Build cuda_13.0.r13.0/compiler.36424714_0"
        /*0030*/ 	.string	"-arch sm_100 -m 64 "



//--------------------- .note.nv.cuinfo           --------------------------
	.section	.note.nv.cuinfo,"",@"SHT_NOTE"
	.sectionflags	@"SHF_NOTE_NV_CUINFO"
        /*0018*/ 	.short	0x0002
        /*001a*/ 	.short	0x0064
        /*001c*/ 	.short	0x0082
	.zero		2


//--------------------- .nv.info                  --------------------------
	.section	.nv.info,"",@"SHT_CUDA_INFO"
	.align	4


	//----- nvinfo : EIATTR_REGCOUNT
	.align		4
        /*0000*/ 	.byte	0x04, 0x2f
        /*0002*/ 	.short	(.L_1 - .L_0)
	.align		4
.L_0:
        /*0004*/ 	.word	index@(_Z8multiplyPfPKfS1_fii)
        /*0008*/ 	.word	0x0000000c


	//----- nvinfo : EIATTR_FRAME_SIZE
	.align		4
.L_1:
        /*000c*/ 	.byte	0x04, 0x11
        /*000e*/ 	.short	(.L_3 - .L_2)
	.align		4
.L_2:
        /*0010*/ 	.word	index@(_Z8multiplyPfPKfS1_fii)
        /*0014*/ 	.word	0x00000000


	//----- nvinfo : EIATTR_MIN_STACK_SIZE
	.align		4
.L_3:
        /*0018*/ 	.byte	0x04, 0x12
        /*001a*/ 	.short	(.L_5 - .L_4)
	.align		4
.L_4:
        /*001c*/ 	.word	index@(_Z8multiplyPfPKfS1_fii)
        /*0020*/ 	.word	0x00000000
.L_5:


//--------------------- .nv.compat                --------------------------
	.section	.nv.compat,"",@"SHT_CUDA_COMPAT_INFO"
	.align	4
        /*0000*/ 	.byte	0x02, 0x09, 0x00, 0x00, 0x02, 0x02, 0x01, 0x00, 0x02, 0x05, 0x05, 0x00, 0x03, 0x07, 0x01, 0x01
        /*0010*/ 	.byte	0x02, 0x03, 0x00, 0x00, 0x02, 0x06, 0x01, 0x00, 0x04, 0x0b, 0x08, 0x00, 0x09, 0x00, 0x00, 0x00
        /*0020*/ 	.byte	0x00, 0x00, 0x00, 0x00


//--------------------- .nv.info._Z8multiplyPfPKfS1_fii --------------------------
	.section	.nv.info._Z8multiplyPfPKfS1_fii,"",@"SHT_CUDA_INFO"
	.sectionflags	@""
	.align	4


	//----- nvinfo : EIATTR_CUDA_API_VERSION
	.align		4
        /*0000*/ 	.byte	0x04, 0x37
        /*0002*/ 	.short	(.L_7 - .L_6)
.L_6:
        /*0004*/ 	.word	0x00000082


	//----- nvinfo : EIATTR_KPARAM_INFO
	.align		4
.L_7:
        /*0008*/ 	.byte	0x04, 0x17
        /*000a*/ 	.short	(.L_9 - .L_8)
.L_8:
        /*000c*/ 	.word	0x00000000
        /*0010*/ 	.short	0x0005
        /*0012*/ 	.short	0x0020
        /*0014*/ 	.byte	0x00, 0xf0, 0x11, 0x00


	//----- nvinfo : EIATTR_KPARAM_INFO
	.align		4
.L_9:
        /*0018*/ 	.byte	0x04, 0x17
        /*001a*/ 	.short	(.L_11 - .L_10)
.L_10:
        /*001c*/ 	.word	0x00000000
        /*0020*/ 	.short	0x0004
        /*0022*/ 	.short	0x001c
        /*0024*/ 	.byte	0x00, 0xf0, 0x11, 0x00


	//----- nvinfo : EIATTR_KPARAM_INFO
	.align		4
.L_11:
        /*0028*/ 	.byte	0x04, 0x17
        /*002a*/ 	.short	(.L_13 - .L_12)
.L_12:
        /*002c*/ 	.word	0x00000000
        /*0030*/ 	.short	0x0003
        /*0032*/ 	.short	0x0018
        /*0034*/ 	.byte	0x00, 0xf0, 0x11, 0x00


	//----- nvinfo : EIATTR_KPARAM_INFO
	.align		4
.L_13:
        /*0038*/ 	.byte	0x04, 0x17
        /*003a*/ 	.short	(.L_15 - .L_14)
.L_14:
        /*003c*/ 	.word	0x00000000
        /*0040*/ 	.short	0x0002
        /*0042*/ 	.short	0x0010
        /*0044*/ 	.byte	0x00, 0xf5, 0x21, 0x00


	//----- nvinfo : EIATTR_KPARAM_INFO
	.align		4
.L_15:
        /*0048*/ 	.byte	0x04, 0x17
        /*004a*/ 	.short	(.L_17 - .L_16)
.L_16:
        /*004c*/ 	.word	0x00000000
        /*0050*/ 	.short	0x0001
        /*0052*/ 	.short	0x0008
        /*0054*/ 	.byte	0x00, 0xf5, 0x21, 0x00


	//----- nvinfo : EIATTR_KPARAM_INFO
	.align		4
.L_17:
        /*0058*/ 	.byte	0x04, 0x17
        /*005a*/ 	.short	(.L_19 - .L_18)
.L_18:
        /*005c*/ 	.word	0x00000000
        /*0060*/ 	.short	0x0000
        /*0062*/ 	.short	0x0000
        /*0064*/ 	.byte	0x00, 0xf5, 0x21, 0x00


	//----- nvinfo : EIATTR_SPARSE_MMA_MASK
	.align		4
.L_19:
        /*0068*/ 	.byte	0x03, 0x50
        /*006a*/ 	.short	0x0000


	//----- nvinfo : EIATTR_MAXREG_COUNT
	.align		4
        /*006c*/ 	.byte	0x03, 0x1b
        /*006e*/ 	.short	0x00ff


	//----- nvinfo : EIATTR_MERCURY_ISA_VERSION
	.align		4
        /*0070*/ 	.byte	0x03, 0x5f
        /*0072*/ 	.short	0x0101


	//----- nvinfo : EIATTR_VRC_CTA_INIT_COUNT
	.align		4
        /*0074*/ 	.byte	0x02, 0x4a
	.zero		1
	.zero		1


	//----- nvinfo : EIATTR_EXIT_INSTR_OFFSETS
	.align		4
        /*0078*/ 	.byte	0x04, 0x1c
        /*007a*/ 	.short	(.L_21 - .L_20)


	//   ....[0]....
.L_20:
        /*007c*/ 	.word	0x00000060


	//   ....[1]....
        /*0080*/ 	.word	0x000000d0


	//   ....[2]....
        /*0084*/ 	.word	0x00000160


	//   ....[3]....
        /*0088*/ 	.word	0x000001d0


	//   ....[4]....
        /*008c*/ 	.word	0x00000280


	//----- nvinfo : EIATTR_CBANK_PARAM_SIZE
	.align		4
.L_21:
        /*0090*/ 	.byte	0x03, 0x19
        /*0092*/ 	.short	0x0024


	//----- nvinfo : EIATTR_PARAM_CBANK
	.align		4
        /*0094*/ 	.byte	0x04, 0x0a
        /*0096*/ 	.short	(.L_23 - .L_22)
	.align		4
.L_22:
        /*0098*/ 	.word	index@(.nv.constant0._Z8multiplyPfPKfS1_fii)
        /*009c*/ 	.short	0x0380
        /*009e*/ 	.short	0x0024


	//----- nvinfo : EIATTR_SW_WAR
	.align		4
.L_23:
        /*00a0*/ 	.byte	0x04, 0x36
        /*00a2*/ 	.short	(.L_25 - .L_24)
.L_24:
        /*00a4*/ 	.word	0x00000008
.L_25:


//--------------------- .nv.callgraph             --------------------------
	.section	.nv.callgraph,"",@"SHT_CUDA_CALLGRAPH"
	.align	4
	.sectionentsize	8
	.align		4
        /*0000*/ 	.word	0x00000000
	.align		4
        /*0004*/ 	.word	0xffffffff
	.align		4
        /*0008*/ 	.word	0x00000000
	.align		4
        /*000c*/ 	.word	0xfffffffe
	.align		4
        /*0010*/ 	.word	0x00000000
	.align		4
        /*0014*/ 	.word	0xfffffffd
	.align		4
        /*0018*/ 	.word	0x00000000
	.align		4
        /*001c*/ 	.word	0xfffffffc


//--------------------- .text._Z8multiplyPfPKfS1_fii --------------------------
	.section	.text._Z8multiplyPfPKfS1_fii,"ax",@progbits
	.align	128
        .global         _Z8multiplyPfPKfS1_fii
        .type           _Z8multiplyPfPKfS1_fii,@function
        .size           _Z8multiplyPfPKfS1_fii,(.L_x_2 - _Z8multiplyPfPKfS1_fii)
        .other          _Z8multiplyPfPKfS1_fii,@"STO_CUDA_ENTRY STV_DEFAULT"
_Z8multiplyPfPKfS1_fii:
.text._Z8multiplyPfPKfS1_fii:
[----:B------:R-:W-:Y:S08]  /*0000*/  LDC R1, c[0x0][0x37c] ;  /* 0x0000df00ff017b82 */ /* 0x000ff00000000800 */
[----:B------:R-:W0:Y:S01]  /*0010*/  LDC R0, c[0x0][0x3a0] ;  /* 0x0000e800ff007b82 */ /* 0x000e220000000800 */
[----:B------:R-:W1:Y:S01]  /*0020*/  LDCU.64 UR4, c[0x0][0x358] ;  /* 0x00006b00ff0477ac */ /* 0x000e620008000a00 */
[----:B0-----:R-:W-:-:S13]  /*0030*/  ISETP.NE.AND P0, PT, R0, 0x2, PT ;  /* 0x000000020000780c */ /* 0x001fda0003f05270 */
[----:B-1----:R-:W-:Y:S05]  /*0040*/  @!P0 BRA `(.L_x_0) ;  /* 0x0000000000488947 */ /* 0x002fea0003800000 */
[----:B------:R-:W-:-:S13]  /*0050*/  ISETP.NE.AND P0, PT, R0, 0x1, PT ;  /* 0x000000010000780c */ /* 0x000fda0003f05270 */
[----:B------:R-:W-:Y:S05]  /*0060*/  @P0 EXIT ;  /* 0x000000000000094d */ /* 0x000fea0003800000 */
[----:B------:R-:W0:Y:S01]  /*0070*/  S2R R0, SR_TID.X ;  /* 0x0000000000007919 */ /* 0x000e220000002100 */
[----:B------:R-:W0:Y:S01]  /*0080*/  S2UR UR6, SR_CTAID.X ;  /* 0x00000000000679c3 */ /* 0x000e220000002500 */
[----:B------:R-:W1:Y:S07]  /*0090*/  LDCU UR7, c[0x0][0x39c] ;  /* 0x00007380ff0777ac */ /* 0x000e6e0008000800 */
[----:B------:R-:W0:Y:S02]  /*00a0*/  LDC R7, c[0x0][0x360] ;  /* 0x0000d800ff077b82 */ /* 0x000e240000000800 */
[----:B0-----:R-:W-:-:S05]  /*00b0*/  IMAD R7, R7, UR6, R0 ;  /* 0x0000000607077c24 */ /* 0x001fca000f8e0200 */
[----:B-1----:R-:W-:-:S13]  /*00c0*/  ISETP.GE.AND P0, PT, R7, UR7, PT ;  /* 0x0000000707007c0c */ /* 0x002fda000bf06270 */
[----:B------:R-:W-:Y:S05]  /*00d0*/  @P0 EXIT ;  /* 0x000000000000094d */ /* 0x000fea0003800000 */
[----:B------:R-:W0:Y:S01]  /*00e0*/  LDC.64 R2, c[0x0][0x390] ;  /* 0x0000e400ff027b82 */ /* 0x000e220000000a00 */
[----:B------:R-:W1:Y:S07]  /*00f0*/  LDCU UR6, c[0x0][0x398] ;  /* 0x00007300ff0677ac */ /* 0x000e6e0008000800 */
[----:B------:R-:W2:Y:S01]  /*0100*/  LDC.64 R4, c[0x0][0x380] ;  /* 0x0000e000ff047b82 */ /* 0x000ea20000000a00 */
[----:B0-----:R-:W-:-:S06]  /*0110*/  IMAD.WIDE R2, R7, 0x4, R2 ;  /* 0x0000000407027825 */ /* 0x001fcc00078e0202 */
[----:B------:R-:W1:Y:S01]  /*0120*/  LDG.E R2, desc[UR4][R2.64] ;  /* 0x0000000402027981 */ /* 0x000e62000c1e1900 */
[----:B--2---:R-:W-:-:S04]  /*0130*/  IMAD.WIDE R4, R7, 0x4, R4 ;  /* 0x0000000407047825 */ /* 0x004fc800078e0204 */
[----:B-1----:R-:W-:-:S05]  /*0140*/  FMUL R7, R2, UR6 ;  /* 0x0000000602077c20 */ /* 0x002fca0008400000 */
[----:B------:R-:W-:Y:S01]  /*0150*/  STG.E desc[UR4][R4.64], R7 ;  /* 0x0000000704007986 */ /* 0x000fe2000c101904 */
[----:B------:R-:W-:Y:S05]  /*0160*/  EXIT ;  /* 0x000000000000794d */ /* 0x000fea0003800000 */
.L_x_0:
[----:B------:R-:W0:Y:S01]  /*0170*/  S2R R0, SR_TID.X ;  /* 0x0000000000007919 */ /* 0x000e220000002100 */
[----:B------:R-:W0:Y:S01]  /*0180*/  S2UR UR6, SR_CTAID.X ;  /* 0x00000000000679c3 */ /* 0x000e220000002500 */
[----:B------:R-:W1:Y:S07]  /*0190*/  LDCU UR7, c[0x0][0x39c] ;  /* 0x00007380ff0777ac */ /* 0x000e6e0008000800 */
[----:B------:R-:W0:Y:S02]  /*01a0*/  LDC R9, c[0x0][0x360] ;  /* 0x0000d800ff097b82 */ /* 0x000e240000000800 */
[----:B0-----:R-:W-:-:S05]  /*01b0*/  IMAD R9, R9, UR6, R0 ;  /* 0x0000000609097c24 */ /* 0x001fca000f8e0200 */
[----:B-1----:R-:W-:-:S13]  /*01c0*/  ISETP.GE.AND P0, PT, R9, UR7, PT ;  /* 0x0000000709007c0c */ /* 0x002fda000bf06270 */
[----:B------:R-:W-:Y:S05]  /*01d0*/  @P0 EXIT ;  /* 0x000000000000094d */ /* 0x000fea0003800000 */
[----:B------:R-:W0:Y:S08]  /*01e0*/  LDC.64 R2, c[0x0][0x388] ;  /* 0x0000e200ff027b82 */ /* 0x000e300000000a00 */
[----:B------:R-:W1:Y:S08]  /*01f0*/  LDC.64 R4, c[0x0][0x390] ;  /* 0x0000e400ff047b82 */ /* 0x000e700000000a00 */
[----:B------:R-:W2:Y:S01]  /*0200*/  LDC.64 R6, c[0x0][0x380] ;  /* 0x0000e000ff067b82 */ /* 0x000ea20000000a00 */
[----:B0-----:R-:W-:-:S06]  /*0210*/  IMAD.WIDE R2, R9, 0x4, R2 ;  /* 0x0000000409027825 */ /* 0x001fcc00078e0202 */
[----:B------:R-:W3:Y:S01]  /*0220*/  LDG.E R2, desc[UR4][R2.64] ;  /* 0x0000000402027981 */ /* 0x000ee2000c1e1900 */
[----:B-1----:R-:W-:-:S06]  /*0230*/  IMAD.WIDE R4, R9, 0x4, R4 ;  /* 0x0000000409047825 */ /* 0x002fcc00078e0204 */
[----:B------:R-:W3:Y:S01]  /*0240*/  LDG.E R5, desc[UR4][R4.64] ;  /* 0x0000000404057981 */ /* 0x000ee2000c1e1900 */
[----:B--2---:R-:W-:-:S04]  /*0250*/  IMAD.WIDE R6, R9, 0x4, R6 ;  /* 0x0000000409067825 */ /* 0x004fc800078e0206 */
[----:B---3--:R-:W-:-:S05]  /*0260*/  FMUL R9, R2, R5 ;  /* 0x0000000502097220 */ /* 0x008fca0000400000 */
[----:B------:R-:W-:Y:S01]  /*0270*/  STG.E desc[UR4][R6.64], R9 ;  /* 0x0000000906007986 */ /* 0x000fe2000c101904 */
[----:B------:R-:W-:Y:S05]  /*0280*/  EXIT ;  /* 0x000000000000794d */ /* 0x000fea0003800000 */
.L_x_1:
[----:B------:R-:W-:-:S00]  /*0290*/  BRA `(.L_x_1) ;  /* 0xfffffffc00fc7947 */ /* 0x000fc0000383ffff */
[----:B------:R-:W-:-:S00]  /*02a0*/  NOP ;  /* 0x0000000000007918 */ /* 0x000fc00000000000 */
        /* <DEDUP_REMOVED lines=13> */
.L_x_2:


//--------------------- .nv.shared.reserved.0     --------------------------
	.section	.nv.shared.reserved.0,"aw",@nobits
	.weak		__nv_reservedSMEM_offset_0_alias
	.size		__nv_reservedSMEM_offset_0_alias, 0, 64
	.other		__nv_reservedSMEM_offset_0_alias,@"STO_CUDA_RESERVED_SHARED STV_DEFAULT"
__nv_reservedSMEM_offset_0_alias:
	.zero		0
	.zero		64


//--------------------- .nv.constant0._Z8multiplyPfPKfS1_fii --------------------------
	.section	.nv.constant0._Z8multiplyPfPKfS1_fii,"a",@progbits
	.sectionflags	@""
	.align	4
.nv.constant0._Z8multiplyPfPKfS1_fii:
	.zero		932


//--------------------- SYMBOLS --------------------------

	.type		.nv.reservedSmem.offset0,@object
	.size		.nv.reservedSmem.offset0,0x4
